//
// Generated by NVIDIA NVVM Compiler
//
// Compiler Build ID: CL-36424714
// Cuda compilation tools, release 13.0, V13.0.88
// Based on NVVM 20.0.0
//

.version 9.0
.target sm_100
.address_size 64

	// .globl	_Z7matMultPfS_iS_

.visible .entry _Z7matMultPfS_iS_(
	.param .u64 .ptr .align 1 _Z7matMultPfS_iS__param_0,
	.param .u64 .ptr .align 1 _Z7matMultPfS_iS__param_1,
	.param .u32 _Z7matMultPfS_iS__param_2,
	.param .u64 .ptr .align 1 _Z7matMultPfS_iS__param_3
)
{
	.reg .pred 	%p<10>;
	.reg .b32 	%r<40>;
	.reg .b32 	%f<67>;
	.reg .b64 	%rd<67>;

	ld.param.u64 	%rd14, [_Z7matMultPfS_iS__param_0];
	ld.param.u64 	%rd15, [_Z7matMultPfS_iS__param_1];
	ld.param.u32 	%r18, [_Z7matMultPfS_iS__param_2];
	cvta.to.global.u64 	%rd1, %rd15;
	cvta.to.global.u64 	%rd2, %rd14;
	mov.u32 	%r19, %ctaid.y;
	mov.u32 	%r20, %ntid.y;
	mov.u32 	%r21, %tid.y;
	mad.lo.s32 	%r1, %r19, %r20, %r21;
	mov.u32 	%r22, %ctaid.x;
	mov.u32 	%r23, %ntid.x;
	mov.u32 	%r24, %tid.x;
	mad.lo.s32 	%r2, %r22, %r23, %r24;
	max.s32 	%r25, %r1, %r2;
	setp.ge.s32 	%p1, %r25, %r18;
	@%p1 bra 	$L__BB0_13;
	mul.lo.s32 	%r3, %r18, %r1;
	and.b32  	%r4, %r18, 7;
	setp.lt.u32 	%p2, %r18, 8;
	mov.f32 	%f66, 0f00000000;
	mov.b32 	%r38, 0;
	@%p2 bra 	$L__BB0_4;
	and.b32  	%r38, %r18, 2147483640;
	neg.s32 	%r36, %r38;
	mul.wide.s32 	%rd16, %r18, 4;
	add.s64 	%rd3, %rd1, %rd16;
	shl.b32 	%r7, %r18, 3;
	mul.wide.s32 	%rd17, %r18, 8;
	add.s64 	%rd4, %rd1, %rd17;
	mul.wide.s32 	%rd18, %r18, 12;
	add.s64 	%rd5, %rd1, %rd18;
	mul.wide.s32 	%rd19, %r18, 16;
	add.s64 	%rd6, %rd1, %rd19;
	mul.wide.s32 	%rd20, %r18, 20;
	add.s64 	%rd7, %rd1, %rd20;
	mul.wide.s32 	%rd21, %r18, 24;
	add.s64 	%rd8, %rd1, %rd21;
	mul.wide.s32 	%rd22, %r18, 28;
	add.s64 	%rd9, %rd1, %rd22;
	mul.wide.u32 	%rd23, %r3, 4;
	add.s64 	%rd24, %rd23, %rd2;
	add.s64 	%rd66, %rd24, 16;
	mov.f32 	%f66, 0f00000000;
	mov.u32 	%r35, %r2;
$L__BB0_3:
	.pragma "nounroll";
	mul.wide.s32 	%rd25, %r35, 4;
	add.s64 	%rd26, %rd3, %rd25;
	add.s64 	%rd27, %rd4, %rd25;
	add.s64 	%rd28, %rd5, %rd25;
	add.s64 	%rd29, %rd6, %rd25;
	add.s64 	%rd30, %rd7, %rd25;
	add.s64 	%rd31, %rd8, %rd25;
	add.s64 	%rd32, %rd9, %rd25;
	add.s64 	%rd33, %rd1, %rd25;
	ld.global.f32 	%f16, [%rd66+-16];
	ld.global.f32 	%f17, [%rd33];
	fma.rn.f32 	%f18, %f16, %f17, %f66;
	ld.global.f32 	%f19, [%rd66+-12];
	ld.global.f32 	%f20, [%rd26];
	fma.rn.f32 	%f21, %f19, %f20, %f18;
	ld.global.f32 	%f22, [%rd66+-8];
	ld.global.f32 	%f23, [%rd27];
	fma.rn.f32 	%f24, %f22, %f23, %f21;
	ld.global.f32 	%f25, [%rd66+-4];
	ld.global.f32 	%f26, [%rd28];
	fma.rn.f32 	%f27, %f25, %f26, %f24;
	ld.global.f32 	%f28, [%rd66];
	ld.global.f32 	%f29, [%rd29];
	fma.rn.f32 	%f30, %f28, %f29, %f27;
	ld.global.f32 	%f31, [%rd66+4];
	ld.global.f32 	%f32, [%rd30];
	fma.rn.f32 	%f33, %f31, %f32, %f30;
	ld.global.f32 	%f34, [%rd66+8];
	ld.global.f32 	%f35, [%rd31];
	fma.rn.f32 	%f36, %f34, %f35, %f33;
	ld.global.f32 	%f37, [%rd66+12];
	ld.global.f32 	%f38, [%rd32];
	fma.rn.f32 	%f66, %f37, %f38, %f36;
	add.s32 	%r36, %r36, 8;
	add.s32 	%r35, %r35, %r7;
	add.s64 	%rd66, %rd66, 32;
	setp.ne.s32 	%p3, %r36, 0;
	@%p3 bra 	$L__BB0_3;
$L__BB0_4:
	setp.eq.s32 	%p4, %r4, 0;
	@%p4 bra 	$L__BB0_12;
	and.b32  	%r13, %r18, 3;
	setp.lt.u32 	%p5, %r4, 4;
	@%p5 bra 	$L__BB0_7;
	add.s32 	%r27, %r38, %r3;
	mul.wide.u32 	%rd34, %r27, 4;
	add.s64 	%rd35, %rd2, %rd34;
	ld.global.f32 	%f40, [%rd35];
	mad.lo.s32 	%r28, %r38, %r18, %r2;
	mul.wide.s32 	%rd36, %r28, 4;
	add.s64 	%rd37, %rd1, %rd36;
	ld.global.f32 	%f41, [%rd37];
	fma.rn.f32 	%f42, %f40, %f41, %f66;
	cvt.u64.u32 	%rd38, %r3;
	cvt.u64.u32 	%rd39, %r38;
	add.s64 	%rd40, %rd39, %rd38;
	shl.b64 	%rd41, %rd40, 2;
	add.s64 	%rd42, %rd2, %rd41;
	ld.global.f32 	%f43, [%rd42+4];
	mul.wide.s32 	%rd43, %r18, 4;
	add.s64 	%rd44, %rd37, %rd43;
	ld.global.f32 	%f44, [%rd44];
	fma.rn.f32 	%f45, %f43, %f44, %f42;
	ld.global.f32 	%f46, [%rd42+8];
	add.s64 	%rd45, %rd44, %rd43;
	ld.global.f32 	%f47, [%rd45];
	fma.rn.f32 	%f48, %f46, %f47, %f45;
	ld.global.f32 	%f49, [%rd42+12];
	add.s64 	%rd46, %rd45, %rd43;
	ld.global.f32 	%f50, [%rd46];
	fma.rn.f32 	%f66, %f49, %f50, %f48;
	add.s32 	%r38, %r38, 4;
$L__BB0_7:
	setp.eq.s32 	%p6, %r13, 0;
	@%p6 bra 	$L__BB0_12;
	setp.eq.s32 	%p7, %r13, 1;
	@%p7 bra 	$L__BB0_10;
	add.s32 	%r29, %r38, %r3;
	mul.wide.u32 	%rd47, %r29, 4;
	add.s64 	%rd48, %rd2, %rd47;
	ld.global.f32 	%f52, [%rd48];
	mad.lo.s32 	%r30, %r38, %r18, %r2;
	mul.wide.s32 	%rd49, %r30, 4;
	add.s64 	%rd50, %rd1, %rd49;
	ld.global.f32 	%f53, [%rd50];
	fma.rn.f32 	%f54, %f52, %f53, %f66;
	cvt.u64.u32 	%rd51, %r3;
	cvt.u64.u32 	%rd52, %r38;
	add.s64 	%rd53, %rd52, %rd51;
	shl.b64 	%rd54, %rd53, 2;
	add.s64 	%rd55, %rd2, %rd54;
	ld.global.f32 	%f55, [%rd55+4];
	mul.wide.s32 	%rd56, %r18, 4;
	add.s64 	%rd57, %rd50, %rd56;
	ld.global.f32 	%f56, [%rd57];
	fma.rn.f32 	%f66, %f55, %f56, %f54;
	add.s32 	%r38, %r38, 2;
$L__BB0_10:
	and.b32  	%r31, %r18, 1;
	setp.eq.b32 	%p8, %r31, 1;
	not.pred 	%p9, %p8;
	@%p9 bra 	$L__BB0_12;
	add.s32 	%r32, %r38, %r3;
	mul.wide.u32 	%rd58, %r32, 4;
	add.s64 	%rd59, %rd2, %rd58;
	ld.global.f32 	%f57, [%rd59];
	mad.lo.s32 	%r33, %r38, %r18, %r2;
	mul.wide.s32 	%rd60, %r33, 4;
	add.s64 	%rd61, %rd1, %rd60;
	ld.global.f32 	%f58, [%rd61];
	fma.rn.f32 	%f66, %f57, %f58, %f66;
$L__BB0_12:
	ld.param.u64 	%rd65, [_Z7matMultPfS_iS__param_3];
	add.s32 	%r34, %r3, %r2;
	cvta.to.global.u64 	%rd62, %rd65;
	mul.wide.s32 	%rd63, %r34, 4;
	add.s64 	%rd64, %rd62, %rd63;
	st.global.f32 	[%rd64], %f66;
$L__BB0_13:
	ret;

}


// ===== COMPILED SASS (sm_100) =====

	.target	sm_100

	.elftype	@"ET_EXEC"


//--------------------- .note.nv.tkinfo           --------------------------
	.section	.note.nv.tkinfo,"",@"SHT_NOTE"
	.sectionflags	@"SHF_NOTE_NV_TKINFO"
	.tkinfo
        /*0018*/ 	.word	0x00000002
        /*0030*/ 	.string	""
        /*0030*/ 	.string	"ptxas"
        /*0030*/ 	.string	"Cuda compilation tools, release 13.0, V13.0.88"
        /*0030*/ 	.string	"Build cuda_13.0.r13.0/compiler.36424714_0"
        /*0030*/ 	.string	"-arch sm_100 -m 64 "



//--------------------- .note.nv.cuinfo           --------------------------
	.section	.note.nv.cuinfo,"",@"SHT_NOTE"
	.sectionflags	@"SHF_NOTE_NV_CUINFO"
        /*0018*/ 	.short	0x0002
        /*001a*/ 	.short	0x0064
        /*001c*/ 	.short	0x0082
	.zero		2


//--------------------- .nv.info                  --------------------------
	.section	.nv.info,"",@"SHT_CUDA_INFO"
	.align	4


	//----- nvinfo : EIATTR_REGCOUNT
	.align		4
        /*0000*/ 	.byte	0x04, 0x2f
        /*0002*/ 	.short	(.L_1 - .L_0)
	.align		4
.L_0:
        /*0004*/ 	.word	index@(_Z7matMultPfS_iS_)
        /*0008*/ 	.word	0x0000001e


	//----- nvinfo : EIATTR_FRAME_SIZE
	.align		4
.L_1:
        /*000c*/ 	.byte	0x04, 0x11
        /*000e*/ 	.short	(.L_3 - .L_2)
	.align		4
.L_2:
        /*0010*/ 	.word	index@(_Z7matMultPfS_iS_)
        /*0014*/ 	.word	0x00000000


	//----- nvinfo : EIATTR_MIN_STACK_SIZE
	.align		4
.L_3:
        /*0018*/ 	.byte	0x04, 0x12
        /*001a*/ 	.short	(.L_5 - .L_4)
	.align		4
.L_4:
        /*001c*/ 	.word	index@(_Z7matMultPfS_iS_)
        /*0020*/ 	.word	0x00000000
.L_5:


//--------------------- .nv.compat                --------------------------
	.section	.nv.compat,"",@"SHT_CUDA_COMPAT_INFO"
	.align	4
        /*0000*/ 	.byte	0x02, 0x09, 0x00, 0x00, 0x02, 0x02, 0x01, 0x00, 0x02, 0x05, 0x05, 0x00, 0x03, 0x07, 0x01, 0x01
        /*0010*/ 	.byte	0x02, 0x03, 0x00, 0x00, 0x02, 0x06, 0x01, 0x00, 0x04, 0x0b, 0x08, 0x00, 0x09, 0x00, 0x00, 0x00
        /*0020*/ 	.byte	0x00, 0x00, 0x00, 0x00


//--------------------- .nv.info._Z7matMultPfS_iS_ --------------------------
	.section	.nv.info._Z7matMultPfS_iS_,"",@"SHT_CUDA_INFO"
	.sectionflags	@""
	.align	4


	//----- nvinfo : EIATTR_CUDA_API_VERSION
	.align		4
        /*0000*/ 	.byte	0x04, 0x37
        /*0002*/ 	.short	(.L_7 - .L_6)
.L_6:
        /*0004*/ 	.word	0x00000082


	//----- nvinfo : EIATTR_KPARAM_INFO
	.align		4
.L_7:
        /*0008*/ 	.byte	0x04, 0x17
        /*000a*/ 	.short	(.L_9 - .L_8)
.L_8:
        /*000c*/ 	.word	0x00000000
        /*0010*/ 	.short	0x0003
        /*0012*/ 	.short	0x0018
        /*0014*/ 	.byte	0x00, 0xf5, 0x21, 0x00


	//----- nvinfo : EIATTR_KPARAM_INFO
	.align		4
.L_9:
        /*0018*/ 	.byte	0x04, 0x17
        /*001a*/ 	.short	(.L_11 - .L_10)
.L_10:
        /*001c*/ 	.word	0x00000000
        /*0020*/ 	.short	0x0002
        /*0022*/ 	.short	0x0010
        /*0024*/ 	.byte	0x00, 0xf0, 0x11, 0x00


	//----- nvinfo : EIATTR_KPARAM_INFO
	.align		4
.L_11:
        /*0028*/ 	.byte	0x04, 0x17
        /*002a*/ 	.short	(.L_13 - .L_12)
.L_12:
        /*002c*/ 	.word	0x00000000
        /*0030*/ 	.short	0x0001
        /*0032*/ 	.short	0x0008
        /*0034*/ 	.byte	0x00, 0xf5, 0x21, 0x00


	//----- nvinfo : EIATTR_KPARAM_INFO
	.align		4
.L_13:
        /*0038*/ 	.byte	0x04, 0x17
        /*003a*/ 	.short	(.L_15 - .L_14)
.L_14:
        /*003c*/ 	.word	0x00000000
        /*0040*/ 	.short	0x0000
        /*0042*/ 	.short	0x0000
        /*0044*/ 	.byte	0x00, 0xf5, 0x21, 0x00


	//----- nvinfo : EIATTR_SPARSE_MMA_MASK
	.align		4
.L_15:
        /*0048*/ 	.byte	0x03, 0x50
        /*004a*/ 	.short	0x0000


	//----- nvinfo : EIATTR_MAXREG_COUNT
	.align		4
        /*004c*/ 	.byte	0x03, 0x1b
        /*004e*/ 	.short	0x00ff


	//----- nvinfo : EIATTR_MERCURY_ISA_VERSION
	.align		4
        /*0050*/ 	.byte	0x03, 0x5f
        /*0052*/ 	.short	0x0101


	//----- nvinfo : EIATTR_VRC_CTA_INIT_COUNT
	.align		4
        /*0054*/ 	.byte	0x02, 0x4a
	.zero		1
	.zero		1


	//----- nvinfo : EIATTR_EXIT_INSTR_OFFSETS
	.align		4
        /*0058*/ 	.byte	0x04, 0x1c
        /*005a*/ 	.short	(.L_17 - .L_16)


	//   ....[0]....
.L_16:
        /*005c*/ 	.word	0x000000c0


	//   ....[1]....
        /*0060*/ 	.word	0x00000a90


	//----- nvinfo : EIATTR_CBANK_PARAM_SIZE
	.align		4
.L_17:
        /*0064*/ 	.byte	0x03, 0x19
        /*0066*/ 	.short	0x0020


	//----- nvinfo : EIATTR_PARAM_CBANK
	.align		4
        /*0068*/ 	.byte	0x04, 0x0a
        /*006a*/ 	.short	(.L_19 - .L_18)
	.align		4
.L_18:
        /*006c*/ 	.word	index@(.nv.constant0._Z7matMultPfS_iS_)
        /*0070*/ 	.short	0x0380
        /*0072*/ 	.short	0x0020


	//----- nvinfo : EIATTR_SW_WAR
	.align		4
.L_19:
        /*0074*/ 	.byte	0x04, 0x36
        /*0076*/ 	.short	(.L_21 - .L_20)
.L_20:
        /*0078*/ 	.word	0x00000008
.L_21:


//--------------------- .nv.callgraph             --------------------------
	.section	.nv.callgraph,"",@"SHT_CUDA_CALLGRAPH"
	.align	4
	.sectionentsize	8
	.align		4
        /*0000*/ 	.word	0x00000000
	.align		4
        /*0004*/ 	.word	0xffffffff
	.align		4
        /*0008*/ 	.word	0x00000000
	.align		4
        /*000c*/ 	.word	0xfffffffe
	.align		4
        /*0010*/ 	.word	0x00000000
	.align		4
        /*0014*/ 	.word	0xfffffffd
	.align		4
        /*0018*/ 	.word	0x00000000
	.align		4
        /*001c*/ 	.word	0xfffffffc


//--------------------- .text._Z7matMultPfS_iS_   --------------------------
	.section	.text._Z7matMultPfS_iS_,"ax",@progbits
	.align	128
        .global         _Z7matMultPfS_iS_
        .type           _Z7matMultPfS_iS_,@function
        .size           _Z7matMultPfS_iS_,(.L_x_5 - _Z7matMultPfS_iS_)
        .other          _Z7matMultPfS_iS_,@"STO_CUDA_ENTRY STV_DEFAULT"
_Z7matMultPfS_iS_:
.text._Z7matMultPfS_iS_:
[----:B------:R-:W-:Y:S01]  /*0000*/  LDC R1, c[0x0][0x37c] ;  /* 0x0000df00ff017b82 */ /* 0x000fe20000000800 */
[----:B------:R-:W0:Y:S07]  /*0010*/  S2R R0, SR_TID.Y ;  /* 0x0000000000007919 */ /* 0x000e2e0000002200 */
[----:B------:R-:W0:Y:S01]  /*0020*/  S2UR UR4, SR_CTAID.Y ;  /* 0x00000000000479c3 */ /* 0x000e220000002600 */
[----:B------:R-:W1:Y:S01]  /*0030*/  LDCU UR20, c[0x0][0x390] ;  /* 0x00007200ff1477ac */ /* 0x000e620008000800 */
[----:B------:R-:W2:Y:S06]  /*0040*/  S2R R3, SR_TID.X ;  /* 0x0000000000037919 */ /* 0x000eac0000002100 */
[----:B------:R-:W0:Y:S08]  /*0050*/  LDC R13, c[0x0][0x364] ;  /* 0x0000d900ff0d7b82 */ /* 0x000e300000000800 */
[----:B------:R-:W2:Y:S08]  /*0060*/  S2UR UR5, SR_CTAID.X ;  /* 0x00000000000579c3 */ /* 0x000eb00000002500 */
[----:B------:R-:W2:Y:S01]  /*0070*/  LDC R2, c[0x0][0x360] ;  /* 0x0000d800ff027b82 */ /* 0x000ea20000000800 */
[----:B0-----:R-:W-:-:S02]  /*0080*/  IMAD R13, R13, UR4, R0 ;  /* 0x000000040d0d7c24 */ /* 0x001fc4000f8e0200 */
[----:B--2---:R-:W-:-:S05]  /*0090*/  IMAD R0, R2, UR5, R3 ;  /* 0x0000000502007c24 */ /* 0x004fca000f8e0203 */
[----:B------:R-:W-:-:S04]  /*00a0*/  VIMNMX R2, PT, PT, R13, R0, !PT ;  /* 0x000000000d027248 */ /* 0x000fc80007fe0100 */
[----:B-1----:R-:W-:-:S13]  /*00b0*/  ISETP.GE.AND P0, PT, R2, UR20, PT ;  /* 0x0000001402007c0c */ /* 0x002fda000bf06270 */
[----:B------:R-:W-:Y:S05]  /*00c0*/  @P0 EXIT ;  /* 0x000000000000094d */ /* 0x000fea0003800000 */
[----:B------:R-:W-:Y:S01]  /*00d0*/  UISETP.GE.U32.AND UP0, UPT, UR20, 0x8, UPT ;  /* 0x000000081400788c */ /* 0x000fe2000bf06070 */
[----:B------:R-:W-:Y:S02]  /*00e0*/  HFMA2 R12, -RZ, RZ, 0, 0 ;  /* 0x00000000ff0c7431 */ /* 0x000fe400000001ff */
[----:B------:R-:W-:Y:S01]  /*00f0*/  IMAD R13, R13, UR20, RZ ;  /* 0x000000140d0d7c24 */ /* 0x000fe2000f8e02ff */
[----:B------:R-:W-:Y:S01]  /*0100*/  UMOV UR4, URZ ;  /* 0x000000ff00047c82 */ /* 0x000fe20008000000 */
[----:B------:R-:W0:Y:S04]  /*0110*/  LDCU.64 UR18, c[0x0][0x358] ;  /* 0x00006b00ff1277ac */ /* 0x000e280008000a00 */
[----:B------:R-:W-:Y:S05]  /*0120*/  BRA.U !UP0, `(.L_x_0) ;  /* 0x0000000508047547 */ /* 0x000fea000b800000 */
[----:B------:R-:W1:Y:S01]  /*0130*/  LDCU.128 UR24, c[0x0][0x380] ;  /* 0x00007000ff1877ac */ /* 0x000e620008000c00 */
[----:B------:R-:W-:Y:S02]  /*0140*/  MOV R12, RZ ;  /* 0x000000ff000c7202 */ /* 0x000fe40000000f00 */
[----:B------:R-:W-:Y:S01]  /*0150*/  MOV R14, R0 ;  /* 0x00000000000e7202 */ /* 0x000fe20000000f00 */
[----:B------:R-:W-:-:S04]  /*0160*/  ULOP3.LUT UR4, UR20, 0x7ffffff8, URZ, 0xc0, !UPT ;  /* 0x7ffffff814047892 */ /* 0x000fc8000f8ec0ff */
[----:B------:R-:W-:Y:S01]  /*0170*/  UIADD3 UR5, UPT, UPT, -UR4, URZ, URZ ;  /* 0x000000ff04057290 */ /* 0x000fe2000fffe1ff */
[----:B-1----:R-:W-:Y:S01]  /*0180*/  MOV R2, UR24 ;  /* 0x0000001800027c02 */ /* 0x002fe20008000f00 */
[----:B------:R-:W-:Y:S01]  /*0190*/  UIMAD.WIDE UR6, UR20, 0x8, UR26 ;  /* 0x00000008140678a5 */ /* 0x000fe2000f8e021a */
[----:B------:R-:W-:Y:S01]  /*01a0*/  MOV R3, UR25 ;  /* 0x0000001900037c02 */ /* 0x000fe20008000f00 */
[----:B------:R-:W-:Y:S02]  /*01b0*/  UIMAD.WIDE UR8, UR20, 0xc, UR26 ;  /* 0x0000000c140878a5 */ /* 0x000fe4000f8e021a */
[----:B------:R-:W-:Y:S01]  /*01c0*/  UIMAD.WIDE UR10, UR20, 0x10, UR26 ;  /* 0x00000010140a78a5 */ /* 0x000fe2000f8e021a */
[----:B------:R-:W-:Y:S01]  /*01d0*/  IMAD.WIDE.U32 R2, R13, 0x4, R2 ;  /* 0x000000040d027825 */ /* 0x000fe200078e0002 */
[----:B------:R-:W-:Y:S02]  /*01e0*/  UIMAD.WIDE UR12, UR20, 0x14, UR26 ;  /* 0x00000014140c78a5 */ /* 0x000fe4000f8e021a */
[----:B------:R-:W-:Y:S01]  /*01f0*/  UIMAD.WIDE UR14, UR20, 0x18, UR26 ;  /* 0x00000018140e78a5 */ /* 0x000fe2000f8e021a */
[----:B------:R-:W-:Y:S01]  /*0200*/  IADD3 R2, P0, PT, R2, 0x10, RZ ;  /* 0x0000001002027810 */ /* 0x000fe20007f1e0ff */
[----:B------:R-:W-:-:S03]  /*0210*/  UIMAD.WIDE UR16, UR20, 0x1c, UR26 ;  /* 0x0000001c141078a5 */ /* 0x000fc6000f8e021a */
[----:B------:R-:W-:-:S09]  /*0220*/  IADD3.X R3, PT, PT, RZ, R3, RZ, P0, !PT ;  /* 0x00000003ff037210 */ /* 0x000fd200007fe4ff */
.L_x_1:
[----:B------:R-:W-:Y:S01]  /*0230*/  UIMAD.WIDE UR22, UR20, 0x4, UR26 ;  /* 0x00000004141678a5 */ /* 0x000fe2000f8e021a */
[----:B------:R-:W-:Y:S02]  /*0240*/  IMAD.MOV.U32 R23, RZ, RZ, 0x4 ;  /* 0x00000004ff177424 */ /* 0x000fe400078e00ff */
[----:B------:R-:W-:Y:S01]  /*0250*/  HFMA2 R11, -RZ, RZ, 0, 2.384185791015625e-07 ;  /* 0x00000004ff0b7431 */ /* 0x000fe200000001ff */
[----:B------:R-:W-:Y:S01]  /*0260*/  MOV R25, 0x4 ;  /* 0x0000000400197802 */ /* 0x000fe20000000f00 */
[----:B0-----:R-:W2:Y:S01]  /*0270*/  LDG.E R21, desc[UR18][R2.64+-0x10] ;  /* 0xfffff01202157981 */ /* 0x001ea2000c1e1900 */
[C---:B------:R-:W-:Y:S01]  /*0280*/  IMAD.WIDE R22, R14.reuse, R23, UR26 ;  /* 0x0000001a0e167e25 */ /* 0x040fe2000f8e0217 */
[----:B------:R-:W-:Y:S02]  /*0290*/  MOV R8, UR22 ;  /* 0x0000001600087c02 */ /* 0x000fe40008000f00 */
[----:B------:R-:W-:Y:S01]  /*02a0*/  MOV R9, UR23 ;  /* 0x0000001700097c02 */ /* 0x000fe20008000f00 */
[----:B------:R-:W3:Y:S02]  /*02b0*/  LDG.E R19, desc[UR18][R2.64+-0xc] ;  /* 0xfffff41202137981 */ /* 0x000ee4000c1e1900 */
[----:B------:R-:W-:-:S02]  /*02c0*/  IMAD.WIDE R8, R14, 0x4, R8 ;  /* 0x000000040e087825 */ /* 0x000fc400078e0208 */
[----:B------:R-:W2:Y:S01]  /*02d0*/  LDG.E R22, desc[UR18][R22.64] ;  /* 0x0000001216167981 */ /* 0x000ea2000c1e1900 */
[----:B------:R-:W-:Y:S01]  /*02e0*/  MOV R5, 0x4 ;  /* 0x0000000400057802 */ /* 0x000fe20000000f00 */
[C---:B------:R-:W-:Y:S02]  /*02f0*/  IMAD.WIDE R24, R14.reuse, R25, UR6 ;  /* 0x000000060e187e25 */ /* 0x040fe4000f8e0219 */
[----:B------:R0:W3:Y:S02]  /*0300*/  LDG.E R20, desc[UR18][R8.64] ;  /* 0x0000001208147981 */ /* 0x0000e4000c1e1900 */
[----:B------:R-:W-:Y:S02]  /*0310*/  IMAD.WIDE R10, R14, R11, UR8 ;  /* 0x000000080e0a7e25 */ /* 0x000fe4000f8e020b */
[----:B------:R-:W4:Y:S04]  /*0320*/  LDG.E R18, desc[UR18][R24.64] ;  /* 0x0000001218127981 */ /* 0x000f28000c1e1900 */
[----:B------:R-:W4:Y:S01]  /*0330*/  LDG.E R17, desc[UR18][R2.64+-0x8] ;  /* 0xfffff81202117981 */ /* 0x000f22000c1e1900 */
[----:B0-----:R-:W-:-:S02]  /*0340*/  HFMA2 R9, -RZ, RZ, 0, 2.384185791015625e-07 ;  /* 0x00000004ff097431 */ /* 0x001fc400000001ff */
[----:B------:R-:W-:Y:S01]  /*0350*/  IMAD.MOV.U32 R7, RZ, RZ, 0x4 ;  /* 0x00000004ff077424 */ /* 0x000fe200078e00ff */
[----:B------:R0:W5:Y:S01]  /*0360*/  LDG.E R16, desc[UR18][R10.64] ;  /* 0x000000120a107981 */ /* 0x000162000c1e1900 */
[----:B------:R-:W-:-:S03]  /*0370*/  IMAD.WIDE R4, R14, R5, UR10 ;  /* 0x0000000a0e047e25 */ /* 0x000fc6000f8e0205 */
[----:B------:R-:W5:Y:S01]  /*0380*/  LDG.E R15, desc[UR18][R2.64+-0x4] ;  /* 0xfffffc12020f7981 */ /* 0x000f62000c1e1900 */
[C---:B------:R-:W-:Y:S01]  /*0390*/  IMAD.WIDE R6, R14.reuse, R7, UR12 ;  /* 0x0000000c0e067e25 */ /* 0x040fe2000f8e0207 */
[----:B------:R-:W-:Y:S02]  /*03a0*/  MOV R27, 0x4 ;  /* 0x00000004001b7802 */ /* 0x000fe40000000f00 */
[----:B------:R1:W5:Y:S01]  /*03b0*/  LDG.E R4, desc[UR18][R4.64] ;  /* 0x0000001204047981 */ /* 0x000362000c1e1900 */
[----:B------:R-:W-:-:S03]  /*03c0*/  IMAD.WIDE R8, R14, R9, UR14 ;  /* 0x0000000e0e087e25 */ /* 0x000fc6000f8e0209 */
[----:B------:R-:W5:Y:S01]  /*03d0*/  LDG.E R23, desc[UR18][R2.64] ;  /* 0x0000001202177981 */ /* 0x000f62000c1e1900 */
[----:B0-----:R-:W-:-:S03]  /*03e0*/  IMAD.WIDE R10, R14, R27, UR16 ;  /* 0x000000100e0a7e25 */ /* 0x001fc6000f8e021b */
[----:B------:R-:W5:Y:S04]  /*03f0*/  LDG.E R7, desc[UR18][R6.64] ;  /* 0x0000001206077981 */ /* 0x000f68000c1e1900 */
[----:B------:R-:W5:Y:S04]  /*0400*/  LDG.E R24, desc[UR18][R2.64+0x4] ;  /* 0x0000041202187981 */ /* 0x000f68000c1e1900 */
[----:B------:R-:W5:Y:S04]  /*0410*/  LDG.E R8, desc[UR18][R8.64] ;  /* 0x0000001208087981 */ /* 0x000f68000c1e1900 */
[----:B------:R-:W5:Y:S04]  /*0420*/  LDG.E R25, desc[UR18][R2.64+0x8] ;  /* 0x0000081202197981 */ /* 0x000f68000c1e1900 */
[----:B------:R-:W5:Y:S04]  /*0430*/  LDG.E R10, desc[UR18][R10.64] ;  /* 0x000000120a0a7981 */ /* 0x000f68000c1e1900 */
[----:B------:R0:W5:Y:S01]  /*0440*/  LDG.E R27, desc[UR18][R2.64+0xc] ;  /* 0x00000c12021b7981 */ /* 0x000162000c1e1900 */
[----:B------:R-:W-:-:S04]  /*0450*/  UIADD3 UR5, UPT, UPT, UR5, 0x8, URZ ;  /* 0x0000000805057890 */ /* 0x000fc8000fffe0ff */
[----:B------:R-:W-:Y:S01]  /*0460*/  UISETP.NE.AND UP0, UPT, UR5, URZ, UPT ;  /* 0x000000ff0500728c */ /* 0x000fe2000bf05270 */
[----:B-1----:R-:W-:Y:S02]  /*0470*/  MOV R5, UR20 ;  /* 0x0000001400057c02 */ /* 0x002fe40008000f00 */
[----:B0-----:R-:W-:Y:S02]  /*0480*/  IADD3 R2, P0, PT, R2, 0x20, RZ ;  /* 0x0000002002027810 */ /* 0x001fe40007f1e0ff */
[----:B------:R-:W-:Y:S02]  /*0490*/  LEA R14, R5, R14, 0x3 ;  /* 0x0000000e050e7211 */ /* 0x000fe400078e18ff */
[----:B------:R-:W-:Y:S01]  /*04a0*/  IADD3.X R3, PT, PT, RZ, R3, RZ, P0, !PT ;  /* 0x00000003ff037210 */ /* 0x000fe200007fe4ff */
[----:B--2---:R-:W-:-:S04]  /*04b0*/  FFMA R22, R21, R22, R12 ;  /* 0x0000001615167223 */ /* 0x004fc8000000000c */
[----:B---3--:R-:W-:-:S04]  /*04c0*/  FFMA R20, R19, R20, R22 ;  /* 0x0000001413147223 */ /* 0x008fc80000000016 */
[----:B----4-:R-:W-:-:S04]  /*04d0*/  FFMA R18, R17, R18, R20 ;  /* 0x0000001211127223 */ /* 0x010fc80000000014 */
[----:B-----5:R-:W-:-:S04]  /*04e0*/  FFMA R16, R15, R16, R18 ;  /* 0x000000100f107223 */ /* 0x020fc80000000012 */
[----:B------:R-:W-:-:S04]  /*04f0*/  FFMA R23, R23, R4, R16 ;  /* 0x0000000417177223 */ /* 0x000fc80000000010 */
[----:B------:R-:W-:-:S04]  /*0500*/  FFMA R24, R24, R7, R23 ;  /* 0x0000000718187223 */ /* 0x000fc80000000017 */
[----:B------:R-:W-:-:S04]  /*0510*/  FFMA R8, R25, R8, R24 ;  /* 0x0000000819087223 */ /* 0x000fc80000000018 */
[----:B------:R-:W-:Y:S01]  /*0520*/  FFMA R12, R27, R10, R8 ;  /* 0x0000000a1b0c7223 */ /* 0x000fe20000000008 */
[----:B------:R-:W-:Y:S06]  /*0530*/  BRA.U UP0, `(.L_x_1) ;  /* 0xfffffffd003c7547 */ /* 0x000fec000b83ffff */
.L_x_0:
[----:B------:R-:W-:-:S04]  /*0540*/  ULOP3.LUT UR6, UR20, 0x7, URZ, 0xc0, !UPT ;  /* 0x0000000714067892 */ /* 0x000fc8000f8ec0ff */
[----:B------:R-:W-:-:S09]  /*0550*/  UISETP.NE.AND UP0, UPT, UR6, URZ, UPT ;  /* 0x000000ff0600728c */ /* 0x000fd2000bf05270 */
[----:B------:R-:W-:Y:S05]  /*0560*/  BRA.U !UP0, `(.L_x_2) ;  /* 0x0000000508387547 */ /* 0x000fea000b800000 */
[----:B------:R-:W-:Y:S02]  /*0570*/  UISETP.GE.U32.AND UP0, UPT, UR6, 0x4, UPT ;  /* 0x000000040600788c */ /* 0x000fe4000bf06070 */
[----:B------:R-:W-:-:S04]  /*0580*/  ULOP3.LUT UR5, UR20, 0x3, URZ, 0xc0, !UPT ;  /* 0x0000000314057892 */ /* 0x000fc8000f8ec0ff */
[----:B------:R-:W-:-:S03]  /*0590*/  UISETP.NE.AND UP1, UPT, UR5, URZ, UPT ;  /* 0x000000ff0500728c */ /* 0x000fc6000bf25270 */
[----:B------:R-:W-:Y:S08]  /*05a0*/  BRA.U !UP0, `(.L_x_3) ;  /* 0x00000001087c7547 */ /* 0x000ff0000b800000 */
[----:B------:R-:W1:Y:S01]  /*05b0*/  LDC.64 R6, c[0x0][0x388] ;  /* 0x0000e200ff067b82 */ /* 0x000e620000000a00 */
[----:B------:R-:W2:Y:S01]  /*05c0*/  LDCU.64 UR6, c[0x0][0x380] ;  /* 0x00007000ff0677ac */ /* 0x000ea20008000a00 */
[----:B------:R-:W-:Y:S01]  /*05d0*/  IMAD.U32 R9, RZ, RZ, UR4 ;  /* 0x00000004ff097e24 */ /* 0x000fe2000f8e00ff */
[C---:B------:R-:W-:Y:S02]  /*05e0*/  IADD3 R3, PT, PT, R13.reuse, UR4, RZ ;  /* 0x000000040d037c10 */ /* 0x040fe4000fffe0ff */
[----:B------:R-:W-:Y:S01]  /*05f0*/  IADD3 R10, P0, PT, R13, UR4, RZ ;  /* 0x000000040d0a7c10 */ /* 0x000fe2000ff1e0ff */
[----:B------:R-:W-:Y:S01]  /*0600*/  IMAD R9, R9, UR20, R0 ;  /* 0x0000001409097c24 */ /* 0x000fe2000f8e0200 */
[----:B------:R-:W-:Y:S01]  /*0610*/  MOV R11, UR20 ;  /* 0x00000014000b7c02 */ /* 0x000fe20008000f00 */
[----:B------:R-:W3:Y:S01]  /*0620*/  LDC.64 R4, c[0x0][0x380] ;  /* 0x0000e000ff047b82 */ /* 0x000ee20000000a00 */
[----:B------:R-:W-:Y:S01]  /*0630*/  MOV R15, UR20 ;  /* 0x00000014000f7c02 */ /* 0x000fe20008000f00 */
[----:B-1----:R-:W-:Y:S01]  /*0640*/  IMAD.WIDE R6, R9, 0x4, R6 ;  /* 0x0000000409067825 */ /* 0x002fe200078e0206 */
[----:B------:R-:W-:-:S05]  /*0650*/  MOV R9, UR20 ;  /* 0x0000001400097c02 */ /* 0x000fca0008000f00 */
[----:B------:R-:W-:Y:S02]  /*0660*/  IMAD.WIDE R8, R9, 0x4, R6 ;  /* 0x0000000409087825 */ /* 0x000fe400078e0206 */
[----:B0-----:R-:W4:Y:S02]  /*0670*/  LDG.E R6, desc[UR18][R6.64] ;  /* 0x0000001206067981 */ /* 0x001f24000c1e1900 */
[----:B---3--:R-:W-:Y:S01]  /*0680*/  IMAD.WIDE.U32 R4, R3, 0x4, R4 ;  /* 0x0000000403047825 */ /* 0x008fe200078e0004 */
[----:B------:R-:W-:Y:S01]  /*0690*/  IADD3.X R3, PT, PT, RZ, RZ, RZ, P0, !PT ;  /* 0x000000ffff037210 */ /* 0x000fe200007fe4ff */
[----:B------:R-:W3:Y:S01]  /*06a0*/  LDG.E R17, desc[UR18][R8.64] ;  /* 0x0000001208117981 */ /* 0x000ee2000c1e1900 */
[----:B--2---:R-:W-:-:S03]  /*06b0*/  LEA R2, P0, R10, UR6, 0x2 ;  /* 0x000000060a027c11 */ /* 0x004fc6000f8010ff */
[----:B------:R-:W4:Y:S01]  /*06c0*/  LDG.E R5, desc[UR18][R4.64] ;  /* 0x0000001204057981 */ /* 0x000f22000c1e1900 */
[----:B------:R-:W-:Y:S01]  /*06d0*/  LEA.HI.X R3, R10, UR7, R3, 0x2, P0 ;  /* 0x000000070a037c11 */ /* 0x000fe200080f1403 */
[----:B------:R-:W-:-:S04]  /*06e0*/  IMAD.WIDE R10, R11, 0x4, R8 ;  /* 0x000000040b0a7825 */ /* 0x000fc800078e0208 */
[----:B------:R-:W3:Y:S01]  /*06f0*/  LDG.E R16, desc[UR18][R2.64+0x4] ;  /* 0x0000041202107981 */ /* 0x000ee2000c1e1900 */
[----:B------:R-:W-:-:S03]  /*0700*/  IMAD.WIDE R14, R15, 0x4, R10 ;  /* 0x000000040f0e7825 */ /* 0x000fc600078e020a */
[----:B------:R-:W2:Y:S04]  /*0710*/  LDG.E R19, desc[UR18][R10.64] ;  /* 0x000000120a137981 */ /* 0x000ea8000c1e1900 */
[----:B------:R-:W2:Y:S04]  /*0720*/  LDG.E R18, desc[UR18][R2.64+0x8] ;  /* 0x0000081202127981 */ /* 0x000ea8000c1e1900 */
[----:B------:R-:W5:Y:S04]  /*0730*/  LDG.E R20, desc[UR18][R2.64+0xc] ;  /* 0x00000c1202147981 */ /* 0x000f68000c1e1900 */
[----:B------:R-:W5:Y:S01]  /*0740*/  LDG.E R14, desc[UR18][R14.64] ;  /* 0x000000120e0e7981 */ /* 0x000f62000c1e1900 */
[----:B------:R-:W-:Y:S01]  /*0750*/  UIADD3 UR4, UPT, UPT, UR4, 0x4, URZ ;  /* 0x0000000404047890 */ /* 0x000fe2000fffe0ff */
[----:B----4-:R-:W-:-:S04]  /*0760*/  FFMA R5, R5, R6, R12 ;  /* 0x0000000605057223 */ /* 0x010fc8000000000c */
[----:B---3--:R-:W-:-:S04]  /*0770*/  FFMA R5, R16, R17, R5 ;  /* 0x0000001110057223 */ /* 0x008fc80000000005 */
[----:B--2---:R-:W-:-:S04]  /*0780*/  FFMA R5, R18, R19, R5 ;  /* 0x0000001312057223 */ /* 0x004fc80000000005 */
[----:B-----5:R-:W-:-:S07]  /*0790*/  FFMA R12, R20, R14, R5 ;  /* 0x0000000e140c7223 */ /* 0x020fce0000000005 */
.L_x_3:
[----:B------:R-:W-:Y:S05]  /*07a0*/  BRA.U !UP1, `(.L_x_2) ;  /* 0x0000000109a87547 */ /* 0x000fea000b800000 */
[----:B------:R-:W-:Y:S01]  /*07b0*/  UISETP.NE.AND UP0, UPT, UR5, 0x1, UPT ;  /* 0x000000010500788c */ /* 0x000fe2000bf05270 */
[----:B------:R-:W-:Y:S01]  /*07c0*/  MOV R7, UR4 ;  /* 0x0000000400077c02 */ /* 0x000fe20008000f00 */
[----:B------:R-:W-:Y:S02]  /*07d0*/  ULOP3.LUT UR5, UR20, 0x1, URZ, 0xc0, !UPT ;  /* 0x0000000114057892 */ /* 0x000fe4000f8ec0ff */
[----:B------:R-:W-:Y:S02]  /*07e0*/  MOV R15, UR20 ;  /* 0x00000014000f7c02 */ /* 0x000fe40008000f00 */
[----:B------:R-:W-:Y:S01]  /*07f0*/  UISETP.NE.U32.AND UP1, UPT, UR5, 0x1, UPT ;  /* 0x000000010500788c */ /* 0x000fe2000bf25070 */
[----:B------:R-:W-:-:S04]  /*0800*/  PLOP3.LUT P1, PT, PT, PT, UP0, 0x80, 0x8 ;  /* 0x000000000008781c */ /* 0x000fc80003f2f008 */
[----:B------:R-:W1:Y:S01]  /*0810*/  @UP0 LDCU.128 UR8, c[0x0][0x380] ;  /* 0x00007000ff0807ac */ /* 0x000e620008000c00 */
[----:B------:R-:W-:Y:S01]  /*0820*/  PLOP3.LUT P0, PT, PT, PT, UP1, 0x80, 0x8 ;  /* 0x000000000008781c */ /* 0x000fe20003f0f018 */
[----:B------:R-:W2:Y:S04]  /*0830*/  @UP0 LDCU.64 UR6, c[0x0][0x380] ;  /* 0x00007000ff0607ac */ /* 0x000ea80008000a00 */
[----:B------:R-:W3:Y:S03]  /*0840*/  @!UP1 LDCU.128 UR12, c[0x0][0x380] ;  /* 0x00007000ff0c97ac */ /* 0x000ee60008000c00 */
[C---:B------:R-:W-:Y:S02]  /*0850*/  @P1 IADD3 R3, PT, PT, R13.reuse, UR4, RZ ;  /* 0x000000040d031c10 */ /* 0x040fe4000fffe0ff */
[----:B------:R-:W-:Y:S01]  /*0860*/  @P1 IADD3 R6, P2, PT, R13, UR4, RZ ;  /* 0x000000040d061c10 */ /* 0x000fe2000ff5e0ff */
[----:B------:R-:W-:Y:S01]  /*0870*/  @UP0 UIADD3 UR4, UPT, UPT, UR4, 0x2, URZ ;  /* 0x0000000204040890 */ /* 0x000fe2000fffe0ff */
[----:B-1----:R-:W-:Y:S01]  /*0880*/  MOV R11, UR9 ;  /* 0x00000009000b7c02 */ /* 0x002fe20008000f00 */
[----:B------:R-:W-:Y:S01]  /*0890*/  IMAD.U32 R10, RZ, RZ, UR8 ;  /* 0x00000008ff0a7e24 */ /* 0x000fe2000f8e00ff */
[----:B------:R-:W-:-:S02]  /*08a0*/  MOV R4, UR10 ;  /* 0x0000000a00047c02 */ /* 0x000fc40008000f00 */
[----:B------:R-:W-:Y:S01]  /*08b0*/  MOV R5, UR11 ;  /* 0x0000000b00057c02 */ /* 0x000fe20008000f00 */
[----:B------:R-:W-:-:S04]  /*08c0*/  @P1 IMAD.WIDE.U32 R10, R3, 0x4, R10 ;  /* 0x00000004030a1825 */ /* 0x000fc800078e000a */
[----:B------:R-:W-:Y:S01]  /*08d0*/  @P1 IMAD R3, R7, UR20, R0 ;  /* 0x0000001407031c24 */ /* 0x000fe2000f8e0200 */
[----:B------:R-:W-:Y:S01]  /*08e0*/  @P1 IADD3.X R7, PT, PT, RZ, RZ, RZ, P2, !PT ;  /* 0x000000ffff071210 */ /* 0x000fe200017fe4ff */
[----:B------:R-:W-:Y:S01]  /*08f0*/  IMAD.U32 R19, RZ, RZ, UR4 ;  /* 0x00000004ff137e24 */ /* 0x000fe2000f8e00ff */
[C---:B--2---:R-:W-:Y:S01]  /*0900*/  @P1 LEA R2, P2, R6.reuse, UR6, 0x2 ;  /* 0x0000000606021c11 */ /* 0x044fe2000f8410ff */
[----:B------:R-:W-:Y:S01]  /*0910*/  @P1 IMAD.WIDE R4, R3, 0x4, R4 ;  /* 0x0000000403041825 */ /* 0x000fe200078e0204 */
[----:B------:R-:W-:Y:S01]  /*0920*/  @!P0 IADD3 R17, PT, PT, R13, UR4, RZ ;  /* 0x000000040d118c10 */ /* 0x000fe2000fffe0ff */
[----:B0-----:R-:W2:Y:S01]  /*0930*/  @P1 LDG.E R11, desc[UR18][R10.64] ;  /* 0x000000120a0b1981 */ /* 0x001ea2000c1e1900 */
[----:B------:R-:W-:Y:S01]  /*0940*/  @P1 LEA.HI.X R3, R6, UR7, R7, 0x2, P2 ;  /* 0x0000000706031c11 */ /* 0x000fe200090f1407 */
[----:B------:R-:W-:Y:S01]  /*0950*/  @!P0 IMAD R19, R19, UR20, R0 ;  /* 0x0000001413138c24 */ /* 0x000fe2000f8e0200 */
[----:B---3--:R-:W-:Y:S01]  /*0960*/  MOV R6, UR12 ;  /* 0x0000000c00067c02 */ /* 0x008fe20008000f00 */
[----:B------:R-:W-:Y:S01]  /*0970*/  @P1 IMAD.WIDE R14, R15, 0x4, R4 ;  /* 0x000000040f0e1825 */ /* 0x000fe200078e0204 */
[----:B------:R-:W-:Y:S01]  /*0980*/  MOV R7, UR13 ;  /* 0x0000000d00077c02 */ /* 0x000fe20008000f00 */
[----:B------:R-:W2:Y:S01]  /*0990*/  @P1 LDG.E R4, desc[UR18][R4.64] ;  /* 0x0000001204041981 */ /* 0x000ea2000c1e1900 */
[----:B------:R-:W-:-:S02]  /*09a0*/  MOV R8, UR14 ;  /* 0x0000000e00087c02 */ /* 0x000fc40008000f00 */
[----:B------:R-:W-:Y:S01]  /*09b0*/  MOV R9, UR15 ;  /* 0x0000000f00097c02 */ /* 0x000fe20008000f00 */
[----:B------:R-:W-:Y:S01]  /*09c0*/  @!P0 IMAD.WIDE.U32 R6, R17, 0x4, R6 ;  /* 0x0000000411068825 */ /* 0x000fe200078e0006 */
[----:B------:R-:W3:Y:S03]  /*09d0*/  @P1 LDG.E R14, desc[UR18][R14.64] ;  /* 0x000000120e0e1981 */ /* 0x000ee6000c1e1900 */
[----:B------:R-:W-:Y:S01]  /*09e0*/  @!P0 IMAD.WIDE R8, R19, 0x4, R8 ;  /* 0x0000000413088825 */ /* 0x000fe200078e0208 */
[----:B------:R-:W3:Y:S04]  /*09f0*/  @P1 LDG.E R2, desc[UR18][R2.64+0x4] ;  /* 0x0000041202021981 */ /* 0x000ee8000c1e1900 */
[----:B------:R-:W4:Y:S04]  /*0a00*/  @!P0 LDG.E R7, desc[UR18][R6.64] ;  /* 0x0000001206078981 */ /* 0x000f28000c1e1900 */
[----:B------:R-:W4:Y:S01]  /*0a10*/  @!P0 LDG.E R8, desc[UR18][R8.64] ;  /* 0x0000001208088981 */ /* 0x000f22000c1e1900 */
[----:B--2---:R-:W-:-:S04]  /*0a20*/  @P1 FFMA R11, R11, R4, R12 ;  /* 0x000000040b0b1223 */ /* 0x004fc8000000000c */
[----:B---3--:R-:W-:-:S04]  /*0a30*/  @P1 FFMA R12, R2, R14, R11 ;  /* 0x0000000e020c1223 */ /* 0x008fc8000000000b */
[----:B----4-:R-:W-:-:S07]  /*0a40*/  @!P0 FFMA R12, R7, R8, R12 ;  /* 0x00000008070c8223 */ /* 0x010fce000000000c */
.L_x_2:
[----:B------:R-:W1:Y:S01]  /*0a50*/  LDC.64 R2, c[0x0][0x398] ;  /* 0x0000e600ff027b82 */ /* 0x000e620000000a00 */
[----:B------:R-:W-:-:S05]  /*0a60*/  IADD3 R13, PT, PT, R0, R13, RZ ;  /* 0x0000000d000d7210 */ /* 0x000fca0007ffe0ff */
[----:B-1----:R-:W-:-:S05]  /*0a70*/  IMAD.WIDE R2, R13, 0x4, R2 ;  /* 0x000000040d027825 */ /* 0x002fca00078e0202 */
[----:B0-----:R-:W-:Y:S01]  /*0a80*/  STG.E desc[UR18][R2.64], R12 ;  /* 0x0000000c02007986 */ /* 0x001fe2000c101912 */
[----:B------:R-:W-:Y:S05]  /*0a90*/  EXIT ;  /* 0x000000000000794d */ /* 0x000fea0003800000 */
.L_x_4:
[----:B------:R-:W-:-:S00]  /*0aa0*/  BRA `(.L_x_4) ;  /* 0xfffffffc00fc7947 */ /* 0x000fc0000383ffff */
[----:B------:R-:W-:-:S00]  /*0ab0*/  NOP ;  /* 0x0000000000007918 */ /* 0x000fc00000000000 */
        /* <DEDUP_REMOVED lines=12> */
.L_x_5:


//--------------------- .nv.shared.reserved.0     --------------------------
	.section	.nv.shared.reserved.0,"aw",@nobits
	.weak		__nv_reservedSMEM_offset_0_alias
	.size		__nv_reservedSMEM_offset_0_alias, 0, 64
	.other		__nv_reservedSMEM_offset_0_alias,@"STO_CUDA_RESERVED_SHARED STV_DEFAULT"
__nv_reservedSMEM_offset_0_alias:
	.zero		0
	.zero		64


//--------------------- .nv.constant0._Z7matMultPfS_iS_ --------------------------
	.section	.nv.constant0._Z7matMultPfS_iS_,"a",@progbits
	.sectionflags	@""
	.align	4
.nv.constant0._Z7matMultPfS_iS_:
	.zero		928


//--------------------- SYMBOLS --------------------------

	.type		.nv.reservedSmem.offset0,@object
	.size		.nv.reservedSmem.offset0,0x4
